//
// Generated by NVIDIA NVVM Compiler
//
// Compiler Build ID: CL-36424714
// Cuda compilation tools, release 13.0, V13.0.88
// Based on NVVM 20.0.0
//

.version 9.0
.target sm_100
.address_size 64

	// .globl	_Z13ReduceKernel1Pf

.visible .entry _Z13ReduceKernel1Pf(
	.param .u64 .ptr .align 1 _Z13ReduceKernel1Pf_param_0
)
{
	.reg .pred 	%p<3>;
	.reg .b32 	%r<10>;
	.reg .b32 	%f<4>;
	.reg .b64 	%rd<7>;

	ld.param.u64 	%rd2, [_Z13ReduceKernel1Pf_param_0];
	cvta.to.global.u64 	%rd3, %rd2;
	mov.u32 	%r1, %ntid.x;
	mov.u32 	%r2, %tid.x;
	shl.b32 	%r6, %r2, 1;
	mul.wide.u32 	%rd4, %r6, 4;
	add.s64 	%rd1, %rd3, %rd4;
	mov.b32 	%r9, 1;
$L__BB0_1:
	add.s32 	%r7, %r9, -1;
	and.b32  	%r8, %r7, %r2;
	setp.ne.s32 	%p1, %r8, 0;
	@%p1 bra 	$L__BB0_3;
	mul.wide.s32 	%rd5, %r9, 4;
	add.s64 	%rd6, %rd1, %rd5;
	ld.global.f32 	%f1, [%rd6];
	ld.global.f32 	%f2, [%rd1];
	add.f32 	%f3, %f1, %f2;
	st.global.f32 	[%rd1], %f3;
$L__BB0_3:
	bar.sync 	0;
	shl.b32 	%r9, %r9, 1;
	setp.le.u32 	%p2, %r9, %r1;
	@%p2 bra 	$L__BB0_1;
	ret;

}


// ===== COMPILED SASS (sm_100) =====

	.target	sm_100

	.elftype	@"ET_EXEC"


//--------------------- .note.nv.tkinfo           --------------------------
	.section	.note.nv.tkinfo,"",@"SHT_NOTE"
	.sectionflags	@"SHF_NOTE_NV_TKINFO"
	.tkinfo
        /*0018*/ 	.word	0x00000002
        /*0030*/ 	.string	""
        /*0030*/ 	.string	"ptxas"
        /*0030*/ 	.string	"Cuda compilation tools, release 13.0, V13.0.88"
        /*0030*/ 	.string	"Build cuda_13.0.r13.0/compiler.36424714_0"
        /*0030*/ 	.string	"-arch sm_100 -m 64 "



//--------------------- .note.nv.cuinfo           --------------------------
	.section	.note.nv.cuinfo,"",@"SHT_NOTE"
	.sectionflags	@"SHF_NOTE_NV_CUINFO"
        /*0018*/ 	.short	0x0002
        /*001a*/ 	.short	0x0064
        /*001c*/ 	.short	0x0082
	.zero		2


//--------------------- .nv.info                  --------------------------
	.section	.nv.info,"",@"SHT_CUDA_INFO"
	.align	4


	//----- nvinfo : EIATTR_REGCOUNT
	.align		4
        /*0000*/ 	.byte	0x04, 0x2f
        /*0002*/ 	.short	(.L_1 - .L_0)
	.align		4
.L_0:
        /*0004*/ 	.word	index@(_Z13ReduceKernel1Pf)
        /*0008*/ 	.word	0x0000000e


	//----- nvinfo : EIATTR_FRAME_SIZE
	.align		4
.L_1:
        /*000c*/ 	.byte	0x04, 0x11
        /*000e*/ 	.short	(.L_3 - .L_2)
	.align		4
.L_2:
        /*0010*/ 	.word	index@(_Z13ReduceKernel1Pf)
        /*0014*/ 	.word	0x00000000


	//----- nvinfo : EIATTR_MIN_STACK_SIZE
	.align		4
.L_3:
        /*0018*/ 	.byte	0x04, 0x12
        /*001a*/ 	.short	(.L_5 - .L_4)
	.align		4
.L_4:
        /*001c*/ 	.word	index@(_Z13ReduceKernel1Pf)
        /*0020*/ 	.word	0x00000000
.L_5:


//--------------------- .nv.compat                --------------------------
	.section	.nv.compat,"",@"SHT_CUDA_COMPAT_INFO"
	.align	4
        /*0000*/ 	.byte	0x02, 0x09, 0x00, 0x00, 0x02, 0x02, 0x01, 0x00, 0x02, 0x05, 0x05, 0x00, 0x03, 0x07, 0x01, 0x01
        /*0010*/ 	.byte	0x02, 0x03, 0x00, 0x00, 0x02, 0x06, 0x01, 0x00, 0x04, 0x0b, 0x08, 0x00, 0x09, 0x00, 0x00, 0x00
        /*0020*/ 	.byte	0x00, 0x00, 0x00, 0x00


//--------------------- .nv.info._Z13ReduceKernel1Pf --------------------------
	.section	.nv.info._Z13ReduceKernel1Pf,"",@"SHT_CUDA_INFO"
	.sectionflags	@""
	.align	4


	//----- nvinfo : EIATTR_CUDA_API_VERSION
	.align		4
        /*0000*/ 	.byte	0x04, 0x37
        /*0002*/ 	.short	(.L_7 - .L_6)
.L_6:
        /*0004*/ 	.word	0x00000082


	//----- nvinfo : EIATTR_KPARAM_INFO
	.align		4
.L_7:
        /*0008*/ 	.byte	0x04, 0x17
        /*000a*/ 	.short	(.L_9 - .L_8)
.L_8:
        /*000c*/ 	.word	0x00000000
        /*0010*/ 	.short	0x0000
        /*0012*/ 	.short	0x0000
        /*0014*/ 	.byte	0x00, 0xf5, 0x21, 0x00


	//----- nvinfo : EIATTR_SPARSE_MMA_MASK
	.align		4
.L_9:
        /*0018*/ 	.byte	0x03, 0x50
        /*001a*/ 	.short	0x0000


	//----- nvinfo : EIATTR_MAXREG_COUNT
	.align		4
        /*001c*/ 	.byte	0x03, 0x1b
        /*001e*/ 	.short	0x00ff


	//----- nvinfo : EIATTR_NUM_BARRIERS
	.align		4
        /*0020*/ 	.byte	0x02, 0x4c
        /*0022*/ 	.byte	0x01
	.zero		1


	//----- nvinfo : EIATTR_MERCURY_ISA_VERSION
	.align		4
        /*0024*/ 	.byte	0x03, 0x5f
        /*0026*/ 	.short	0x0101


	//----- nvinfo : EIATTR_VRC_CTA_INIT_COUNT
	.align		4
        /*0028*/ 	.byte	0x02, 0x4a
	.zero		1
	.zero		1


	//----- nvinfo : EIATTR_EXIT_INSTR_OFFSETS
	.align		4
        /*002c*/ 	.byte	0x04, 0x1c
        /*002e*/ 	.short	(.L_11 - .L_10)


	//   ....[0]....
.L_10:
        /*0030*/ 	.word	0x00000160


	//----- nvinfo : EIATTR_CRS_STACK_SIZE
	.align		4
.L_11:
        /*0034*/ 	.byte	0x04, 0x1e
        /*0036*/ 	.short	(.L_13 - .L_12)
.L_12:
        /*0038*/ 	.word	0x00000000


	//----- nvinfo : EIATTR_CBANK_PARAM_SIZE
	.align		4
.L_13:
        /*003c*/ 	.byte	0x03, 0x19
        /*003e*/ 	.short	0x0008


	//----- nvinfo : EIATTR_PARAM_CBANK
	.align		4
        /*0040*/ 	.byte	0x04, 0x0a
        /*0042*/ 	.short	(.L_15 - .L_14)
	.align		4
.L_14:
        /*0044*/ 	.word	index@(.nv.constant0._Z13ReduceKernel1Pf)
        /*0048*/ 	.short	0x0380
        /*004a*/ 	.short	0x0008


	//----- nvinfo : EIATTR_SW_WAR
	.align		4
.L_15:
        /*004c*/ 	.byte	0x04, 0x36
        /*004e*/ 	.short	(.L_17 - .L_16)
.L_16:
        /*0050*/ 	.word	0x00000008
.L_17:


//--------------------- .nv.callgraph             --------------------------
	.section	.nv.callgraph,"",@"SHT_CUDA_CALLGRAPH"
	.align	4
	.sectionentsize	8
	.align		4
        /*0000*/ 	.word	0x00000000
	.align		4
        /*0004*/ 	.word	0xffffffff
	.align		4
        /*0008*/ 	.word	0x00000000
	.align		4
        /*000c*/ 	.word	0xfffffffe
	.align		4
        /*0010*/ 	.word	0x00000000
	.align		4
        /*0014*/ 	.word	0xfffffffd
	.align		4
        /*0018*/ 	.word	0x00000000
	.align		4
        /*001c*/ 	.word	0xfffffffc


//--------------------- .text._Z13ReduceKernel1Pf --------------------------
	.section	.text._Z13ReduceKernel1Pf,"ax",@progbits
	.align	128
        .global         _Z13ReduceKernel1Pf
        .type           _Z13ReduceKernel1Pf,@function
        .size           _Z13ReduceKernel1Pf,(.L_x_4 - _Z13ReduceKernel1Pf)
        .other          _Z13ReduceKernel1Pf,@"STO_CUDA_ENTRY STV_DEFAULT"
_Z13ReduceKernel1Pf:
.text._Z13ReduceKernel1Pf:
[----:B------:R-:W-:Y:S01]  /*0000*/  LDC R1, c[0x0][0x37c] ;  /* 0x0000df00ff017b82 */ /* 0x000fe20000000800 */
[----:B------:R-:W0:Y:S07]  /*0010*/  S2R R11, SR_TID.X ;  /* 0x00000000000b7919 */ /* 0x000e2e0000002100 */
[----:B------:R-:W1:Y:S01]  /*0020*/  LDC.64 R2, c[0x0][0x380] ;  /* 0x0000e000ff027b82 */ /* 0x000e620000000a00 */
[----:B------:R-:W-:Y:S01]  /*0030*/  HFMA2 R7, -RZ, RZ, 0, 5.9604644775390625e-08 ;  /* 0x00000001ff077431 */ /* 0x000fe200000001ff */
[----:B------:R-:W2:Y:S01]  /*0040*/  LDCU.64 UR4, c[0x0][0x358] ;  /* 0x00006b00ff0477ac */ /* 0x000ea20008000a00 */
[----:B------:R-:W3:Y:S01]  /*0050*/  LDCU UR6, c[0x0][0x360] ;  /* 0x00006c00ff0677ac */ /* 0x000ee20008000800 */
[----:B0-----:R-:W-:-:S05]  /*0060*/  SHF.L.U32 R5, R11, 0x1, RZ ;  /* 0x000000010b057819 */ /* 0x001fca00000006ff */
[----:B-123--:R-:W-:-:S07]  /*0070*/  IMAD.WIDE.U32 R2, R5, 0x4, R2 ;  /* 0x0000000405027825 */ /* 0x00efce00078e0002 */
.L_x_2:
[----:B------:R-:W-:Y:S01]  /*0080*/  IADD3 R0, PT, PT, R7, -0x1, RZ ;  /* 0xffffffff07007810 */ /* 0x000fe20007ffe0ff */
[----:B------:R-:W-:Y:S03]  /*0090*/  BSSY.RECONVERGENT B0, `(.L_x_0) ;  /* 0x0000008000007945 */ /* 0x000fe60003800200 */
[----:B------:R-:W-:-:S13]  /*00a0*/  LOP3.LUT P0, RZ, R0, R11, RZ, 0xc0, !PT ;  /* 0x0000000b00ff7212 */ /* 0x000fda000780c0ff */
[----:B0-----:R-:W-:Y:S05]  /*00b0*/  @P0 BRA `(.L_x_1) ;  /* 0x0000000000140947 */ /* 0x001fea0003800000 */
[----:B------:R-:W-:Y:S01]  /*00c0*/  IMAD.WIDE R4, R7, 0x4, R2 ;  /* 0x0000000407047825 */ /* 0x000fe200078e0202 */
[----:B------:R-:W2:Y:S05]  /*00d0*/  LDG.E R9, desc[UR4][R2.64] ;  /* 0x0000000402097981 */ /* 0x000eaa000c1e1900 */
[----:B------:R-:W2:Y:S02]  /*00e0*/  LDG.E R4, desc[UR4][R4.64] ;  /* 0x0000000404047981 */ /* 0x000ea4000c1e1900 */
[----:B--2---:R-:W-:-:S05]  /*00f0*/  FADD R9, R4, R9 ;  /* 0x0000000904097221 */ /* 0x004fca0000000000 */
[----:B------:R0:W-:Y:S02]  /*0100*/  STG.E desc[UR4][R2.64], R9 ;  /* 0x0000000902007986 */ /* 0x0001e4000c101904 */
.L_x_1:
[----:B------:R-:W-:Y:S05]  /*0110*/  BSYNC.RECONVERGENT B0 ;  /* 0x0000000000007941 */ /* 0x000fea0003800200 */
.L_x_0:
[----:B------:R-:W-:Y:S01]  /*0120*/  SHF.L.U32 R7, R7, 0x1, RZ ;  /* 0x0000000107077819 */ /* 0x000fe200000006ff */
[----:B------:R-:W-:Y:S03]  /*0130*/  BAR.SYNC.DEFER_BLOCKING 0x0 ;  /* 0x0000000000007b1d */ /* 0x000fe60000010000 */
[----:B------:R-:W-:-:S13]  /*0140*/  ISETP.GT.U32.AND P0, PT, R7, UR6, PT ;  /* 0x0000000607007c0c */ /* 0x000fda000bf04070 */
[----:B------:R-:W-:Y:S05]  /*0150*/  @!P0 BRA `(.L_x_2) ;  /* 0xfffffffc00c88947 */ /* 0x000fea000383ffff */
[----:B------:R-:W-:Y:S05]  /*0160*/  EXIT ;  /* 0x000000000000794d */ /* 0x000fea0003800000 */
.L_x_3:
[----:B------:R-:W-:-:S00]  /*0170*/  BRA `(.L_x_3) ;  /* 0xfffffffc00fc7947 */ /* 0x000fc0000383ffff */
[----:B------:R-:W-:-:S00]  /*0180*/  NOP ;  /* 0x0000000000007918 */ /* 0x000fc00000000000 */
[----:B------:R-:W-:-:S00]  /*0190*/  NOP ;  /* 0x0000000000007918 */ /* 0x000fc00000000000 */
[----:B------:R-:W-:-:S00]  /*01a0*/  NOP ;  /* 0x0000000000007918 */ /* 0x000fc00000000000 */
[----:B------:R-:W-:-:S00]  /*01b0*/  NOP ;  /* 0x0000000000007918 */ /* 0x000fc00000000000 */
[----:B------:R-:W-:-:S00]  /*01c0*/  NOP ;  /* 0x0000000000007918 */ /* 0x000fc00000000000 */
[----:B------:R-:W-:-:S00]  /*01d0*/  NOP ;  /* 0x0000000000007918 */ /* 0x000fc00000000000 */
[----:B------:R-:W-:-:S00]  /*01e0*/  NOP ;  /* 0x0000000000007918 */ /* 0x000fc00000000000 */
[----:B------:R-:W-:-:S00]  /*01f0*/  NOP ;  /* 0x0000000000007918 */ /* 0x000fc00000000000 */
.L_x_4:


//--------------------- .nv.shared.reserved.0     --------------------------
	.section	.nv.shared.reserved.0,"aw",@nobits
	.weak		__nv_reservedSMEM_offset_0_alias
	.size		__nv_reservedSMEM_offset_0_alias, 0, 64
	.other		__nv_reservedSMEM_offset_0_alias,@"STO_CUDA_RESERVED_SHARED STV_DEFAULT"
__nv_reservedSMEM_offset_0_alias:
	.zero		0
	.zero		64


//--------------------- .nv.constant0._Z13ReduceKernel1Pf --------------------------
	.section	.nv.constant0._Z13ReduceKernel1Pf,"a",@progbits
	.sectionflags	@""
	.align	4
.nv.constant0._Z13ReduceKernel1Pf:
	.zero		904


//--------------------- SYMBOLS --------------------------

	.type		.nv.reservedSmem.offset0,@object
	.size		.nv.reservedSmem.offset0,0x4
